	.headerflags	@"EF_CUDA_TEXMODE_UNIFIED EF_CUDA_64BIT_ADDRESS EF_CUDA_ACCELERATORS EF_CUDA_SM90 EF_CUDA_VIRTUAL_SM(EF_CUDA_SM90)"
	.elftype	@"ET_EXEC"


//--------------------- .nv.info                  --------------------------
	.section	.nv.info,"",@"SHT_CUDA_INFO"
	.align	4


	//----- nvinfo : EIATTR_REGCOUNT
	.align		4
        /*0000*/ 	.byte	0x04, 0x2f
        /*0002*/ 	.short	(.L_4 - .L_3)
	.align		4
.L_3:
        /*0004*/ 	.word	index@(triton_poi_fused_index_0)
        /*0008*/ 	.word	0x00000018


	//----- nvinfo : EIATTR_MIN_STACK_SIZE
	.align		4
.L_4:
        /*000c*/ 	.byte	0x04, 0x12
        /*000e*/ 	.short	(.L_6 - .L_5)
	.align		4
.L_5:
        /*0010*/ 	.word	index@(triton_poi_fused_index_0)
        /*0014*/ 	.word	0x00000000


	//----- nvinfo : EIATTR_FRAME_SIZE
	.align		4
.L_6:
        /*0018*/ 	.byte	0x04, 0x11
        /*001a*/ 	.short	(.L_8 - .L_7)
	.align		4
.L_7:
        /*001c*/ 	.word	index@(triton_poi_fused_index_0)
        /*0020*/ 	.word	0x00000000


	//----- nvinfo : EIATTR_MIN_STACK_SIZE
	.align		4
.L_8:
        /*0024*/ 	.byte	0x04, 0x12
        /*0026*/ 	.short	(.L_10 - .L_9)
	.align		4
.L_9:
        /*0028*/ 	.word	index@(triton_poi_fused_index_0)
        /*002c*/ 	.word	0x00000000
.L_10:


//--------------------- .nv.info.triton_poi_fused_index_0 --------------------------
	.section	.nv.info.triton_poi_fused_index_0,"",@"SHT_CUDA_INFO"
	.sectionflags	@""
	.align	4


	//----- nvinfo : EIATTR_CUDA_API_VERSION
	.align		4
        /*0000*/ 	.byte	0x04, 0x37
        /*0002*/ 	.short	(.L_12 - .L_11)
.L_11:
        /*0004*/ 	.word	0x0000007c


	//----- nvinfo : EIATTR_KPARAM_INFO
	.align		4
.L_12:
        /*0008*/ 	.byte	0x04, 0x17
        /*000a*/ 	.short	(.L_14 - .L_13)
.L_13:
        /*000c*/ 	.word	0x00000000
        /*0010*/ 	.short	0x0003
        /*0012*/ 	.short	0x0018
        /*0014*/ 	.byte	0x00, 0xf0, 0x11, 0x00


	//----- nvinfo : EIATTR_KPARAM_INFO
	.align		4
.L_14:
        /*0018*/ 	.byte	0x04, 0x17
        /*001a*/ 	.short	(.L_16 - .L_15)
.L_15:
        /*001c*/ 	.word	0x00000000
        /*0020*/ 	.short	0x0002
        /*0022*/ 	.short	0x0010
        /*0024*/ 	.byte	0x00, 0xf4, 0x21, 0x00


	//----- nvinfo : EIATTR_KPARAM_INFO
	.align		4
.L_16:
        /*0028*/ 	.byte	0x04, 0x17
        /*002a*/ 	.short	(.L_18 - .L_17)
.L_17:
        /*002c*/ 	.word	0x00000000
        /*0030*/ 	.short	0x0001
        /*0032*/ 	.short	0x0008
        /*0034*/ 	.byte	0x00, 0xf4, 0x21, 0x00


	//----- nvinfo : EIATTR_KPARAM_INFO
	.align		4
.L_18:
        /*0038*/ 	.byte	0x04, 0x17
        /*003a*/ 	.short	(.L_20 - .L_19)
.L_19:
        /*003c*/ 	.word	0x00000000
        /*0040*/ 	.short	0x0000
        /*0042*/ 	.short	0x0000
        /*0044*/ 	.byte	0x00, 0xf4, 0x21, 0x00


	//----- nvinfo : EIATTR_SPARSE_MMA_MASK
	.align		4
.L_20:
        /*0048*/ 	.byte	0x03, 0x50
        /*004a*/ 	.short	0x0000


	//----- nvinfo : EIATTR_MAXREG_COUNT
	.align		4
        /*004c*/ 	.byte	0x03, 0x1b
        /*004e*/ 	.short	0x00ff


	//----- nvinfo : EIATTR_EXTERNS
	.align		4
        /*0050*/ 	.byte	0x04, 0x0f
        /*0052*/ 	.short	(.L_22 - .L_21)


	//   ....[0]....
	.align		4
.L_21:
        /*0054*/ 	.word	index@(__assertfail)


	//----- nvinfo : EIATTR_SYSCALL_OFFSETS
	.align		4
.L_22:
        /*0058*/ 	.byte	0x04, 0x46
        /*005a*/ 	.short	(.L_24 - .L_23)


	//   ....[0]....
.L_23:
        /*005c*/ 	.word	0x000002b0


	//----- nvinfo : EIATTR_EXIT_INSTR_OFFSETS
	.align		4
.L_24:
        /*0060*/ 	.byte	0x04, 0x1c
        /*0062*/ 	.short	(.L_26 - .L_25)


	//   ....[0]....
.L_25:
        /*0064*/ 	.word	0x000003d0


	//   ....[1]....
        /*0068*/ 	.word	0x000003f0


	//----- nvinfo : EIATTR_REQNTID
	.align		4
.L_26:
        /*006c*/ 	.byte	0x04, 0x10
        /*006e*/ 	.short	(.L_28 - .L_27)
.L_27:
        /*0070*/ 	.word	0x00000080
        /*0074*/ 	.word	0x00000001
        /*0078*/ 	.word	0x00000001


	//----- nvinfo : EIATTR_CRS_STACK_SIZE
	.align		4
.L_28:
        /*007c*/ 	.byte	0x04, 0x1e
        /*007e*/ 	.short	(.L_30 - .L_29)
.L_29:
        /*0080*/ 	.word	0x00000000


	//----- nvinfo : EIATTR_CBANK_PARAM_SIZE
	.align		4
.L_30:
        /*0084*/ 	.byte	0x03, 0x19
        /*0086*/ 	.short	0x001c


	//----- nvinfo : EIATTR_PARAM_CBANK
	.align		4
        /*0088*/ 	.byte	0x04, 0x0a
        /*008a*/ 	.short	(.L_32 - .L_31)
	.align		4
.L_31:
        /*008c*/ 	.word	index@(.nv.constant0.triton_poi_fused_index_0)
        /*0090*/ 	.short	0x0210
        /*0092*/ 	.short	0x001c


	//----- nvinfo : EIATTR_SW_WAR
	.align		4
.L_32:
        /*0094*/ 	.byte	0x04, 0x36
        /*0096*/ 	.short	(.L_34 - .L_33)
.L_33:
        /*0098*/ 	.word	0x00000008
.L_34:


//--------------------- .nv.callgraph             --------------------------
	.section	.nv.callgraph,"",@"SHT_CUDA_CALLGRAPH"
	.align	4
	.sectionentsize	8
	.align		4
        /*0000*/ 	.word	0x00000000
	.align		4
        /*0004*/ 	.word	0xffffffff
	.align		4
        /*0008*/ 	.word	index@(triton_poi_fused_index_0)
	.align		4
        /*000c*/ 	.word	index@(__assertfail)
	.align		4
        /*0010*/ 	.word	0x00000000
	.align		4
        /*0014*/ 	.word	0xfffffffe
	.align		4
        /*0018*/ 	.word	0x00000000
	.align		4
        /*001c*/ 	.word	0xfffffffd
	.align		4
        /*0020*/ 	.word	0x00000000
	.align		4
        /*0024*/ 	.word	0xfffffffc


//--------------------- .nv.constant4             --------------------------
	.section	.nv.constant4,"a",@progbits
	.align	8
	.align		8
.nv.constant4:
        /*0000*/ 	.dword	__assertfail
	.align		8
        /*0008*/ 	.dword	assertFunc_0
	.align		8
        /*0010*/ 	.dword	assertFile_0
	.align		8
        /*0018*/ 	.dword	assertMessage_0


//--------------------- .text.triton_poi_fused_index_0 --------------------------
	.section	.text.triton_poi_fused_index_0,"ax",@progbits
	.sectionflags	@"SHF_BARRIERS=1"
	.align	128
        .global         triton_poi_fused_index_0
        .type           triton_poi_fused_index_0,@function
        .size           triton_poi_fused_index_0,(.L_x_6 - triton_poi_fused_index_0)
        .other          triton_poi_fused_index_0,@"STO_CUDA_ENTRY STV_DEFAULT"
triton_poi_fused_index_0:
.text.triton_poi_fused_index_0:
[----:B------:R-:W0:Y:S02]  /*0000*/  LDC R1, c[0x0][0x28] ;  /* 0x00000a00ff017b82 */ /* 0x000e240000000800 */
[----:B------:R-:W1:Y:S01]  /*0010*/  S2R R0, SR_TID.X ;  /* 0x0000000000007919 */ /* 0x000e620000002100 */
[----:B------:R-:W-:Y:S01]  /*0020*/  ULDC.64 UR4, c[0x0][0x208] ;  /* 0x0000820000047ab9 */ /* 0x000fe20000000a00 */
[----:B------:R-:W-:Y:S01]  /*0030*/  BSSY B0, `(.L_x_0) ;  /* 0x0000010000007945 */ /* 0x000fe20003800000 */
[----:B------:R-:W2:Y:S01]  /*0040*/  S2R R3, SR_CTAID.X ;  /* 0x0000000000037919 */ /* 0x000ea20000002500 */
[----:B-1----:R-:W-:-:S05]  /*0050*/  LOP3.LUT R0, R0, 0x7f, RZ, 0xc0, !PT ;  /* 0x0000007f00007812 */ /* 0x002fca00078ec0ff */
[----:B--2---:R-:W-:Y:S02]  /*0060*/  IMAD R0, R3, 0x80, R0 ;  /* 0x0000008003007824 */ /* 0x004fe400078e0200 */
[----:B------:R-:W1:Y:S03]  /*0070*/  LDC.64 R2, c[0x0][0x210] ;  /* 0x00008400ff027b82 */ /* 0x000e660000000a00 */
[----:B------:R-:W-:Y:S02]  /*0080*/  SHF.R.S32.HI R9, RZ, 0x1f, R0 ;  /* 0x0000001fff097819 */ /* 0x000fe40000011400 */
[----:B------:R-:W-:Y:S02]  /*0090*/  ISETP.GE.AND P1, PT, R0, 0x100, PT ;  /* 0x000001000000780c */ /* 0x000fe40003f26270 */
[----:B------:R-:W-:-:S04]  /*00a0*/  LEA.HI R15, R9, R0, RZ, 0x4 ;  /* 0x00000000090f7211 */ /* 0x000fc800078f20ff */
[----:B------:R-:W-:-:S04]  /*00b0*/  SHF.R.S32.HI R15, RZ, 0x4, R15 ;  /* 0x00000004ff0f7819 */ /* 0x000fc8000001140f */
[----:B------:R-:W-:-:S04]  /*00c0*/  LEA.HI R4, R15, R15, RZ, 0x2 ;  /* 0x0000000f0f047211 */ /* 0x000fc800078f10ff */
[----:B------:R-:W-:-:S05]  /*00d0*/  LOP3.LUT R4, R4, 0xfffffffc, RZ, 0xc0, !PT ;  /* 0xfffffffc04047812 */ /* 0x000fca00078ec0ff */
[----:B------:R-:W-:-:S04]  /*00e0*/  IMAD.IADD R5, R15, 0x1, -R4 ;  /* 0x000000010f057824 */ /* 0x000fc800078e0a04 */
[----:B-1----:R-:W-:Y:S01]  /*00f0*/  IMAD.WIDE R2, R5, 0x8, R2 ;  /* 0x0000000805027825 */ /* 0x002fe200078e0202 */
[----:B------:R-:W-:Y:S01]  /*0100*/  CS2R R4, SRZ ;  /* 0x0000000000047805 */ /* 0x000fe2000001ff00 */
[----:B------:R-:W-:Y:S06]  /*0110*/  @P1 BRA `(.L_x_1) ;  /* 0x0000000000041947 */ /* 0x000fec0003800000 */
[----:B------:R1:W5:Y:S02]  /*0120*/  LDG.E.EL.64 R4, desc[UR4][R2.64] ;  /* 0x0000000402047981 */ /* 0x000364000c2e1b00 */
.L_x_1:
[----:B------:R-:W-:Y:S05]  /*0130*/  BSYNC B0 ;  /* 0x0000000000007941 */ /* 0x000fea0003800000 */
.L_x_0:
[----:B-1---5:R-:W-:-:S04]  /*0140*/  SHF.R.U32.HI R3, RZ, 0x1d, R5 ;  /* 0x0000001dff037819 */ /* 0x022fc80000011605 */
[----:B------:R-:W-:-:S04]  /*0150*/  LOP3.LUT R3, R3, 0x4, RZ, 0xc0, !PT ;  /* 0x0000000403037812 */ /* 0x000fc800078ec0ff */
[----:B------:R-:W-:-:S05]  /*0160*/  IADD3 R14, P0, R4, R3, RZ ;  /* 0x00000003040e7210 */ /* 0x000fca0007f1e0ff */
[----:B------:R-:W-:Y:S01]  /*0170*/  IMAD.X R17, RZ, RZ, R5, P0 ;  /* 0x000000ffff117224 */ /* 0x000fe200000e0605 */
[----:B------:R-:W-:-:S04]  /*0180*/  ISETP.GE.U32.AND P0, PT, R14, 0x4, PT ;  /* 0x000000040e00780c */ /* 0x000fc80003f06070 */
[----:B------:R-:W-:-:S04]  /*0190*/  ISETP.GE.U32.AND.EX P0, PT, R17, RZ, PT, P0 ;  /* 0x000000ff1100720c */ /* 0x000fc80003f06100 */
[----:B------:R-:W-:-:S13]  /*01a0*/  ISETP.GT.OR P0, PT, R0, 0xff, !P0 ;  /* 0x000000ff0000780c */ /* 0x000fda0004704670 */
[----:B------:R-:W-:Y:S05]  /*01b0*/  @P0 BRA `(.L_x_2) ;  /* 0x0000000000400947 */ /* 0x000fea0003800000 */
[----:B------:R-:W-:Y:S01]  /*01c0*/  MOV R2, 0x0 ;  /* 0x0000000000027802 */ /* 0x000fe20000000f00 */
[----:B------:R-:W-:Y:S01]  /*01d0*/  ULDC.64 UR6, c[0x4][0x18] ;  /* 0x0100060000067ab9 */ /* 0x000fe20000000a00 */
[----:B------:R-:W-:Y:S01]  /*01e0*/  ULDC.64 UR8, c[0x4][0x8] ;  /* 0x0100020000087ab9 */ /* 0x000fe20000000a00 */
[----:B------:R-:W-:-:S07]  /*01f0*/  IMAD.U32 R4, RZ, RZ, UR6 ;  /* 0x00000006ff047e24 */ /* 0x000fce000f8e00ff */
[----:B------:R-:W-:Y:S01]  /*0200*/  LEPC R20, `(.L_x_2) ;  /* 0x00000000b014794e */ /* 0x000fe20000000000 */
[----:B------:R-:W-:Y:S01]  /*0210*/  IMAD.U32 R5, RZ, RZ, UR7 ;  /* 0x00000007ff057e24 */ /* 0x000fe2000f8e00ff */
[----:B------:R-:W1:Y:S01]  /*0220*/  LDC.64 R2, c[0x4][R2] ;  /* 0x0100000002027b82 */ /* 0x000e620000000a00 */
[----:B------:R-:W-:Y:S01]  /*0230*/  ULDC.64 UR6, c[0x4][0x10] ;  /* 0x0100040000067ab9 */ /* 0x000fe20000000a00 */
[----:B------:R-:W-:Y:S02]  /*0240*/  IMAD.U32 R10, RZ, RZ, UR8 ;  /* 0x00000008ff0a7e24 */ /* 0x000fe4000f8e00ff */
[----:B------:R-:W-:Y:S02]  /*0250*/  IMAD.U32 R6, RZ, RZ, UR6 ;  /* 0x00000006ff067e24 */ /* 0x000fe4000f8e00ff */
[----:B------:R-:W-:Y:S02]  /*0260*/  IMAD.U32 R7, RZ, RZ, UR7 ;  /* 0x00000007ff077e24 */ /* 0x000fe4000f8e00ff */
[----:B------:R-:W-:-:S02]  /*0270*/  IMAD.U32 R11, RZ, RZ, UR9 ;  /* 0x00000009ff0b7e24 */ /* 0x000fc4000f8e00ff */
[----:B------:R-:W-:Y:S02]  /*0280*/  IMAD.MOV.U32 R8, RZ, RZ, 0x21 ;  /* 0x00000021ff087424 */ /* 0x000fe400078e00ff */
[----:B------:R-:W-:Y:S02]  /*0290*/  IMAD.MOV.U32 R12, RZ, RZ, 0x1 ;  /* 0x00000001ff0c7424 */ /* 0x000fe400078e00ff */
[----:B------:R-:W-:-:S07]  /*02a0*/  IMAD.MOV.U32 R13, RZ, RZ, RZ ;  /* 0x000000ffff0d7224 */ /* 0x000fce00078e00ff */
[----:B01----:R-:W-:Y:S05]  /*02b0*/  CALL.ABS.NOINC R2 ;  /* 0x0000000002007343 */ /* 0x003fea0003c00000 */
.L_x_2:
[----:B------:R-:W1:Y:S01]  /*02c0*/  LDC.64 R4, c[0x0][0x220] ;  /* 0x00008800ff047b82 */ /* 0x000e620000000a00 */
[----:B------:R-:W-:Y:S07]  /*02d0*/  WARPSYNC.ALL ;  /* 0x0000000000007948 */ /* 0x000fee0003800000 */
[----:B------:R-:W-:Y:S01]  /*02e0*/  BAR.SYNC.DEFER_BLOCKING 0x0 ;  /* 0x0000000000007b1d */ /* 0x000fe20000010000 */
[----:B------:R-:W-:Y:S01]  /*02f0*/  IMAD R15, R15, -0x10, R0 ;  /* 0xfffffff00f0f7824 */ /* 0x000fe200078e0200 */
[----:B------:R-:W-:Y:S01]  /*0300*/  LEA.HI R9, R9, R0, RZ, 0x6 ;  /* 0x0000000009097211 */ /* 0x000fe200078f30ff */
[----:B------:R-:W-:-:S03]  /*0310*/  IMAD.MOV.U32 R7, RZ, RZ, RZ ;  /* 0x000000ffff077224 */ /* 0x000fc600078e00ff */
[----:B------:R-:W-:Y:S01]  /*0320*/  ULDC.64 UR6, c[0x0][0x218] ;  /* 0x0000860000067ab9 */ /* 0x000fe20000000a00 */
[----:B------:R-:W-:Y:S01]  /*0330*/  LOP3.LUT R9, R9, 0xffffffc0, RZ, 0xc0, !PT ;  /* 0xffffffc009097812 */ /* 0x000fe200078ec0ff */
[----:B------:R-:W-:Y:S01]  /*0340*/  BSSY B0, `(.L_x_3) ;  /* 0x0000008000007945 */ /* 0x000fe20003800000 */
[----:B------:R-:W-:-:S04]  /*0350*/  LEA R2, P0, R14, UR6, 0x6 ;  /* 0x000000060e027c11 */ /* 0x000fc8000f8030ff */
[----:B------:R-:W-:-:S03]  /*0360*/  LEA.HI.X R3, R14, UR7, R17, 0x6, P0 ;  /* 0x000000070e037c11 */ /* 0x000fc600080f3411 */
[----:B------:R-:W-:-:S04]  /*0370*/  IMAD.WIDE R2, R15, 0x4, R2 ;  /* 0x000000040f027825 */ /* 0x000fc800078e0202 */
[----:B-1----:R-:W-:-:S04]  /*0380*/  IMAD.WIDE R4, R0, 0x4, R4 ;  /* 0x0000000400047825 */ /* 0x002fc800078e0204 */
[----:B------:R-:W-:Y:S01]  /*0390*/  IMAD.WIDE R2, R9, 0x4, R2 ;  /* 0x0000000409027825 */ /* 0x000fe200078e0202 */
[----:B------:R-:W-:Y:S06]  /*03a0*/  @P1 BRA `(.L_x_4) ;  /* 0x0000000000041947 */ /* 0x000fec0003800000 */
[----:B------:R1:W5:Y:S02]  /*03b0*/  LDG.E R7, desc[UR4][R2.64] ;  /* 0x0000000402077981 */ /* 0x000364000c1e1900 */
.L_x_4:
[----:B------:R-:W-:Y:S05]  /*03c0*/  BSYNC B0 ;  /* 0x0000000000007941 */ /* 0x000fea0003800000 */
.L_x_3:
[----:B------:R-:W-:Y:S05]  /*03d0*/  @P1 EXIT ;  /* 0x000000000000194d */ /* 0x000fea0003800000 */
[----:B-----5:R-:W-:Y:S01]  /*03e0*/  STG.E desc[UR4][R4.64], R7 ;  /* 0x0000000704007986 */ /* 0x020fe2000c101904 */
[----:B------:R-:W-:Y:S05]  /*03f0*/  EXIT ;  /* 0x000000000000794d */ /* 0x000fea0003800000 */
.L_x_5:
[----:B------:R-:W-:-:S00]  /*0400*/  BRA `(.L_x_5) ;  /* 0xfffffffc00fc7947 */ /* 0x000fc0000383ffff */
[----:B------:R-:W-:-:S00]  /*0410*/  NOP ;  /* 0x0000000000007918 */ /* 0x000fc00000000000 */
        /* <DEDUP_REMOVED lines=14> */
.L_x_6:


//--------------------- .nv.global.init           --------------------------
	.section	.nv.global.init,"aw",@progbits
.nv.global.init:
	.type		assertFunc_0,@object
	.size		assertFunc_0,(assertMessage_0 - assertFunc_0)
assertFunc_0:
        /*0000*/ 	.byte	0x75, 0x6e, 0x6b, 0x6e, 0x6f, 0x77, 0x6e, 0x00
	.type		assertMessage_0,@object
	.size		assertMessage_0,(assertFile_0 - assertMessage_0)
assertMessage_0:
        /*0008*/ 	.byte	0x69, 0x6e, 0x64, 0x65, 0x78, 0x20, 0x6f, 0x75, 0x74, 0x20, 0x6f, 0x66, 0x20, 0x62, 0x6f, 0x75
        /*0018*/ 	.byte	0x6e, 0x64, 0x73, 0x3a, 0x20, 0x30, 0x20, 0x3c, 0x3d, 0x20, 0x74, 0x6d, 0x70, 0x34, 0x20, 0x3c
        /*0028*/ 	.byte	0x20, 0x34, 0x00
	.type		assertFile_0,@object
	.size		assertFile_0,(.L_1 - assertFile_0)
assertFile_0:
        /*002b*/ 	.byte	0x69, 0x6e, 0x64, 0x75, 0x63, 0x74, 0x6f, 0x72, 0x5f, 0x63, 0x61, 0x63, 0x68, 0x65, 0x2f, 0x6c
        /*003b*/ 	.byte	0x62, 0x2f, 0x63, 0x6c, 0x62, 0x67, 0x6d, 0x68, 0x75, 0x72, 0x79, 0x34, 0x62, 0x69, 0x64, 0x74
        /*004b*/ 	.byte	0x71, 0x7a, 0x73, 0x74, 0x63, 0x69, 0x7a, 0x72, 0x79, 0x70, 0x6b, 0x7a, 0x6d, 0x62, 0x6b, 0x71
        /*005b*/ 	.byte	0x36, 0x62, 0x32, 0x71, 0x78, 0x72, 0x35, 0x73, 0x6f, 0x74, 0x68, 0x68, 0x79, 0x6e, 0x66, 0x6f
        /*006b*/ 	.byte	0x6d, 0x65, 0x77, 0x6f, 0x76, 0x35, 0x2e, 0x70, 0x79, 0x00
.L_1:


//--------------------- .nv.constant0.triton_poi_fused_index_0 --------------------------
	.section	.nv.constant0.triton_poi_fused_index_0,"a",@progbits
	.sectionflags	@""
	.align	4
.nv.constant0.triton_poi_fused_index_0:
	.zero		556


//--------------------- SYMBOLS --------------------------

	.type		__assertfail,@function
